//
// Generated by NVIDIA NVVM Compiler
//
// Compiler Build ID: CL-36424714
// Cuda compilation tools, release 13.0, V13.0.88
// Based on NVVM 20.0.0
//

.version 9.0
.target sm_100
.address_size 64

	// .globl	_Z15_softmax_kernelPfiii
// _ZZ15_softmax_kernelPfiiiE7res_sum has been demoted
// _ZZ15_softmax_kernelPfiiiE7res_max has been demoted
.global .align 1 .b8 _ZN34_INTERNAL_51aaaccd_4_k_cu_93dd87b44cuda3std3__45__cpo5beginE[1];
.global .align 1 .b8 _ZN34_INTERNAL_51aaaccd_4_k_cu_93dd87b44cuda3std3__45__cpo3endE[1];
.global .align 1 .b8 _ZN34_INTERNAL_51aaaccd_4_k_cu_93dd87b44cuda3std3__45__cpo6cbeginE[1];
.global .align 1 .b8 _ZN34_INTERNAL_51aaaccd_4_k_cu_93dd87b44cuda3std3__45__cpo4cendE[1];
.global .align 1 .b8 _ZN34_INTERNAL_51aaaccd_4_k_cu_93dd87b44cuda3std3__45__cpo6rbeginE[1];
.global .align 1 .b8 _ZN34_INTERNAL_51aaaccd_4_k_cu_93dd87b44cuda3std3__45__cpo4rendE[1];
.global .align 1 .b8 _ZN34_INTERNAL_51aaaccd_4_k_cu_93dd87b44cuda3std3__45__cpo7crbeginE[1];
.global .align 1 .b8 _ZN34_INTERNAL_51aaaccd_4_k_cu_93dd87b44cuda3std3__45__cpo5crendE[1];
.global .align 1 .b8 _ZN34_INTERNAL_51aaaccd_4_k_cu_93dd87b44cuda3std3__436_GLOBAL__N__51aaaccd_4_k_cu_93dd87b46ignoreE[1];
.global .align 1 .b8 _ZN34_INTERNAL_51aaaccd_4_k_cu_93dd87b44cuda3std3__419piecewise_constructE[1];
.global .align 1 .b8 _ZN34_INTERNAL_51aaaccd_4_k_cu_93dd87b44cuda3std3__48in_placeE[1];
.global .align 1 .b8 _ZN34_INTERNAL_51aaaccd_4_k_cu_93dd87b44cuda3std3__420unreachable_sentinelE[1];
.global .align 1 .b8 _ZN34_INTERNAL_51aaaccd_4_k_cu_93dd87b44cuda3std6ranges3__45__cpo4swapE[1];
.global .align 1 .b8 _ZN34_INTERNAL_51aaaccd_4_k_cu_93dd87b44cuda3std6ranges3__45__cpo9iter_moveE[1];
.global .align 1 .b8 _ZN34_INTERNAL_51aaaccd_4_k_cu_93dd87b44cuda3std6ranges3__45__cpo5beginE[1];
.global .align 1 .b8 _ZN34_INTERNAL_51aaaccd_4_k_cu_93dd87b44cuda3std6ranges3__45__cpo3endE[1];
.global .align 1 .b8 _ZN34_INTERNAL_51aaaccd_4_k_cu_93dd87b44cuda3std6ranges3__45__cpo6cbeginE[1];
.global .align 1 .b8 _ZN34_INTERNAL_51aaaccd_4_k_cu_93dd87b44cuda3std6ranges3__45__cpo4cendE[1];
.global .align 1 .b8 _ZN34_INTERNAL_51aaaccd_4_k_cu_93dd87b44cuda3std6ranges3__45__cpo7advanceE[1];
.global .align 1 .b8 _ZN34_INTERNAL_51aaaccd_4_k_cu_93dd87b44cuda3std6ranges3__45__cpo9iter_swapE[1];
.global .align 1 .b8 _ZN34_INTERNAL_51aaaccd_4_k_cu_93dd87b44cuda3std6ranges3__45__cpo4nextE[1];
.global .align 1 .b8 _ZN34_INTERNAL_51aaaccd_4_k_cu_93dd87b44cuda3std6ranges3__45__cpo4prevE[1];
.global .align 1 .b8 _ZN34_INTERNAL_51aaaccd_4_k_cu_93dd87b44cuda3std6ranges3__45__cpo4dataE[1];
.global .align 1 .b8 _ZN34_INTERNAL_51aaaccd_4_k_cu_93dd87b44cuda3std6ranges3__45__cpo5cdataE[1];
.global .align 1 .b8 _ZN34_INTERNAL_51aaaccd_4_k_cu_93dd87b44cuda3std6ranges3__45__cpo4sizeE[1];
.global .align 1 .b8 _ZN34_INTERNAL_51aaaccd_4_k_cu_93dd87b44cuda3std6ranges3__45__cpo5ssizeE[1];
.global .align 1 .b8 _ZN34_INTERNAL_51aaaccd_4_k_cu_93dd87b44cuda3std6ranges3__45__cpo8distanceE[1];
.global .align 1 .b8 _ZN34_INTERNAL_51aaaccd_4_k_cu_93dd87b46thrust24THRUST_300001_SM_1000_NS6system6detail10sequential3seqE[1];

.visible .entry _Z15_softmax_kernelPfiii(
	.param .u64 .ptr .align 1 _Z15_softmax_kernelPfiii_param_0,
	.param .u32 _Z15_softmax_kernelPfiii_param_1,
	.param .u32 _Z15_softmax_kernelPfiii_param_2,
	.param .u32 _Z15_softmax_kernelPfiii_param_3
)
{
	.reg .pred 	%p<10>;
	.reg .b32 	%r<45>;
	.reg .b32 	%f<45>;
	.reg .b64 	%rd<7>;
	// demoted variable
	.shared .align 4 .b8 _ZZ15_softmax_kernelPfiiiE7res_sum[32];
	// demoted variable
	.shared .align 4 .b8 _ZZ15_softmax_kernelPfiiiE7res_max[32];
	ld.param.u64 	%rd2, [_Z15_softmax_kernelPfiii_param_0];
	ld.param.u32 	%r13, [_Z15_softmax_kernelPfiii_param_1];
	ld.param.u32 	%r14, [_Z15_softmax_kernelPfiii_param_2];
	ld.param.u32 	%r15, [_Z15_softmax_kernelPfiii_param_3];
	cvta.to.global.u64 	%rd1, %rd2;
	mov.u32 	%r1, %tid.x;
	mov.u32 	%r16, %ctaid.x;
	mov.u32 	%r2, %ntid.x;
	mad.lo.s32 	%r3, %r16, %r2, %r1;
	mov.u32 	%r4, %tid.y;
	mov.u32 	%r17, %ctaid.y;
	mov.u32 	%r18, %ntid.y;
	mad.lo.s32 	%r5, %r17, %r18, %r4;
	rem.s32 	%r19, %r5, %r15;
	sub.s32 	%r20, %r5, %r19;
	mad.lo.s32 	%r6, %r20, %r14, %r19;
	setp.ge.s32 	%p1, %r1, %r14;
	mov.f32 	%f43, 0fFF7FFFFF;
	mov.f32 	%f41, 0f00000000;
	@%p1 bra 	$L__BB0_3;
	mov.f32 	%f41, 0f00000000;
	mov.f32 	%f39, 0fFF7FFFFF;
	mov.u32 	%r44, %r1;
$L__BB0_2:
	mad.lo.s32 	%r21, %r44, %r15, %r6;
	mul.wide.s32 	%rd3, %r21, 4;
	add.s64 	%rd4, %rd1, %rd3;
	ld.global.f32 	%f15, [%rd4];
	setp.gt.f32 	%p2, %f39, %f15;
	selp.f32 	%f16, %f41, 0f3F800000, %p2;
	selp.f32 	%f43, %f39, %f15, %p2;
	selp.f32 	%f17, 0f3F800000, %f41, %p2;
	selp.f32 	%f18, %f15, %f39, %p2;
	sub.f32 	%f19, %f18, %f43;
	mul.f32 	%f20, %f19, 0f3FB8AA3B;
	ex2.approx.f32 	%f21, %f20;
	fma.rn.f32 	%f41, %f21, %f17, %f16;
	add.s32 	%r44, %r44, %r2;
	setp.lt.s32 	%p3, %r44, %r14;
	mov.f32 	%f39, %f43;
	@%p3 bra 	$L__BB0_2;
$L__BB0_3:
	// begin inline asm
	mov.u32 %r22, %laneid;
	// end inline asm
	shr.u32 	%r33, %r22, 31;
	add.s32 	%r34, %r22, %r33;
	and.b32  	%r35, %r34, -2;
	mov.b32 	%r36, 3;
	shl.b32 	%r32, %r36, %r35;
	mov.b32 	%r24, %f43;
	mov.b32 	%r30, 1;
	mov.b32 	%r31, 7681;
	// begin inline asm
	shfl.sync.down.b32 %r23, %r24, %r30, %r31, %r32;
	// end inline asm
	mov.b32 	%r29, %f41;
	// begin inline asm
	shfl.sync.down.b32 %r28, %r29, %r30, %r31, %r32;
	// end inline asm
	and.b32  	%r37, %r22, -2147483647;
	setp.eq.s32 	%p4, %r37, 1;
	@%p4 bra 	$L__BB0_5;
	mov.b32 	%f22, %r28;
	mov.b32 	%f23, %r23;
	setp.gt.f32 	%p5, %f43, %f23;
	selp.f32 	%f7, %f43, %f23, %p5;
	selp.f32 	%f24, %f41, %f22, %p5;
	selp.f32 	%f25, %f23, %f43, %p5;
	selp.f32 	%f26, %f22, %f41, %p5;
	sub.f32 	%f27, %f25, %f7;
	mul.f32 	%f28, %f27, 0f3FB8AA3B;
	ex2.approx.f32 	%f29, %f28;
	fma.rn.f32 	%f41, %f26, %f29, %f24;
	mov.f32 	%f43, %f7;
$L__BB0_5:
	bar.sync 	0;
	setp.ne.s32 	%p6, %r1, 0;
	shl.b32 	%r38, %r4, 2;
	mov.u32 	%r39, _ZZ15_softmax_kernelPfiiiE7res_sum;
	add.s32 	%r11, %r39, %r38;
	mov.u32 	%r40, _ZZ15_softmax_kernelPfiiiE7res_max;
	add.s32 	%r12, %r40, %r38;
	@%p6 bra 	$L__BB0_7;
	st.shared.f32 	[%r11], %f41;
	st.shared.f32 	[%r12], %f43;
$L__BB0_7:
	setp.ge.s32 	%p7, %r3, %r14;
	div.s32 	%r41, %r13, %r14;
	setp.ge.s32 	%p8, %r5, %r41;
	or.pred  	%p9, %p7, %p8;
	@%p9 bra 	$L__BB0_9;
	ld.shared.f32 	%f30, [%r11];
	mov.f32 	%f31, 0f3F800000;
	div.approx.f32 	%f32, %f31, %f30;
	mad.lo.s32 	%r43, %r15, %r3, %r6;
	mul.wide.s32 	%rd5, %r43, 4;
	add.s64 	%rd6, %rd1, %rd5;
	ld.global.f32 	%f33, [%rd6];
	ld.shared.f32 	%f34, [%r12];
	sub.f32 	%f35, %f33, %f34;
	mul.f32 	%f36, %f35, 0f3FB8AA3B;
	ex2.approx.f32 	%f37, %f36;
	mul.f32 	%f38, %f32, %f37;
	st.global.f32 	[%rd6], %f38;
$L__BB0_9:
	ret;

}


// ===== COMPILED SASS (sm_100) =====

	.target	sm_100

	.elftype	@"ET_EXEC"


//--------------------- .note.nv.tkinfo           --------------------------
	.section	.note.nv.tkinfo,"",@"SHT_NOTE"
	.sectionflags	@"SHF_NOTE_NV_TKINFO"
	.tkinfo
        /*0018*/ 	.word	0x00000002
        /*0030*/ 	.string	""
        /*0030*/ 	.string	"ptxas"
        /*0030*/ 	.string	"Cuda compilation tools, release 13.0, V13.0.88"
        /*0030*/ 	.string	"Build cuda_13.0.r13.0/compiler.36424714_0"
        /*0030*/ 	.string	"-arch sm_100 -m 64 "



//--------------------- .note.nv.cuinfo           --------------------------
	.section	.note.nv.cuinfo,"",@"SHT_NOTE"
	.sectionflags	@"SHF_NOTE_NV_CUINFO"
        /*0018*/ 	.short	0x0002
        /*001a*/ 	.short	0x0064
        /*001c*/ 	.short	0x0082
	.zero		2


//--------------------- .nv.info                  --------------------------
	.section	.nv.info,"",@"SHT_CUDA_INFO"
	.align	4


	//----- nvinfo : EIATTR_REGCOUNT
	.align		4
        /*0000*/ 	.byte	0x04, 0x2f
        /*0002*/ 	.short	(.L_29 - .L_28)
	.align		4
.L_28:
        /*0004*/ 	.word	index@(_Z15_softmax_kernelPfiii)
        /*0008*/ 	.word	0x00000018


	//----- nvinfo : EIATTR_FRAME_SIZE
	.align		4
.L_29:
        /*000c*/ 	.byte	0x04, 0x11
        /*000e*/ 	.short	(.L_31 - .L_30)
	.align		4
.L_30:
        /*0010*/ 	.word	index@(_Z15_softmax_kernelPfiii)
        /*0014*/ 	.word	0x00000000


	//----- nvinfo : EIATTR_MIN_STACK_SIZE
	.align		4
.L_31:
        /*0018*/ 	.byte	0x04, 0x12
        /*001a*/ 	.short	(.L_33 - .L_32)
	.align		4
.L_32:
        /*001c*/ 	.word	index@(_Z15_softmax_kernelPfiii)
        /*0020*/ 	.word	0x00000000
.L_33:


//--------------------- .nv.compat                --------------------------
	.section	.nv.compat,"",@"SHT_CUDA_COMPAT_INFO"
	.align	4
        /*0000*/ 	.byte	0x02, 0x09, 0x00, 0x00, 0x02, 0x02, 0x01, 0x00, 0x02, 0x05, 0x05, 0x00, 0x03, 0x07, 0x01, 0x01
        /*0010*/ 	.byte	0x02, 0x03, 0x00, 0x00, 0x02, 0x06, 0x01, 0x00, 0x04, 0x0b, 0x08, 0x00, 0x01, 0x00, 0x00, 0x00
        /*0020*/ 	.byte	0x00, 0x00, 0x00, 0x00


//--------------------- .nv.info._Z15_softmax_kernelPfiii --------------------------
	.section	.nv.info._Z15_softmax_kernelPfiii,"",@"SHT_CUDA_INFO"
	.sectionflags	@""
	.align	4


	//----- nvinfo : EIATTR_CUDA_API_VERSION
	.align		4
        /*0000*/ 	.byte	0x04, 0x37
        /*0002*/ 	.short	(.L_35 - .L_34)
.L_34:
        /*0004*/ 	.word	0x00000082


	//----- nvinfo : EIATTR_KPARAM_INFO
	.align		4
.L_35:
        /*0008*/ 	.byte	0x04, 0x17
        /*000a*/ 	.short	(.L_37 - .L_36)
.L_36:
        /*000c*/ 	.word	0x00000000
        /*0010*/ 	.short	0x0003
        /*0012*/ 	.short	0x0010
        /*0014*/ 	.byte	0x00, 0xf0, 0x11, 0x00


	//----- nvinfo : EIATTR_KPARAM_INFO
	.align		4
.L_37:
        /*0018*/ 	.byte	0x04, 0x17
        /*001a*/ 	.short	(.L_39 - .L_38)
.L_38:
        /*001c*/ 	.word	0x00000000
        /*0020*/ 	.short	0x0002
        /*0022*/ 	.short	0x000c
        /*0024*/ 	.byte	0x00, 0xf0, 0x11, 0x00


	//----- nvinfo : EIATTR_KPARAM_INFO
	.align		4
.L_39:
        /*0028*/ 	.byte	0x04, 0x17
        /*002a*/ 	.short	(.L_41 - .L_40)
.L_40:
        /*002c*/ 	.word	0x00000000
        /*0030*/ 	.short	0x0001
        /*0032*/ 	.short	0x0008
        /*0034*/ 	.byte	0x00, 0xf0, 0x11, 0x00


	//----- nvinfo : EIATTR_KPARAM_INFO
	.align		4
.L_41:
        /*0038*/ 	.byte	0x04, 0x17
        /*003a*/ 	.short	(.L_43 - .L_42)
.L_42:
        /*003c*/ 	.word	0x00000000
        /*0040*/ 	.short	0x0000
        /*0042*/ 	.short	0x0000
        /*0044*/ 	.byte	0x00, 0xf5, 0x21, 0x00


	//----- nvinfo : EIATTR_SPARSE_MMA_MASK
	.align		4
.L_43:
        /*0048*/ 	.byte	0x03, 0x50
        /*004a*/ 	.short	0x0000


	//----- nvinfo : EIATTR_MAXREG_COUNT
	.align		4
        /*004c*/ 	.byte	0x03, 0x1b
        /*004e*/ 	.short	0x00ff


	//----- nvinfo : EIATTR_NUM_BARRIERS
	.align		4
        /*0050*/ 	.byte	0x02, 0x4c
        /*0052*/ 	.byte	0x01
	.zero		1


	//----- nvinfo : EIATTR_MERCURY_ISA_VERSION
	.align		4
        /*0054*/ 	.byte	0x03, 0x5f
        /*0056*/ 	.short	0x0101


	//----- nvinfo : EIATTR_INT_WARP_WIDE_INSTR_OFFSETS
	.align		4
        /*0058*/ 	.byte	0x04, 0x31
        /*005a*/ 	.short	(.L_45 - .L_44)


	//   ....[0]....
.L_44:
        /*005c*/ 	.word	0x00000450


	//   ....[1]....
        /*0060*/ 	.word	0x00000490


	//   ....[2]....
        /*0064*/ 	.word	0x000004a0


	//----- nvinfo : EIATTR_COOP_GROUP_MASK_REGIDS
	.align		4
.L_45:
        /*0068*/ 	.byte	0x04, 0x29
        /*006a*/ 	.short	(.L_47 - .L_46)


	//   ....[0]....
.L_46:
        /*006c*/ 	.word	0x05000005


	//   ....[1]....
        /*0070*/ 	.word	0x05000005


	//   ....[2]....
        /*0074*/ 	.word	0x05000005


	//   ....[3]....
        /*0078*/ 	.word	0x05000005


	//----- nvinfo : EIATTR_COOP_GROUP_INSTR_OFFSETS
	.align		4
.L_47:
        /*007c*/ 	.byte	0x04, 0x28
        /*007e*/ 	.short	(.L_49 - .L_48)


	//   ....[0]....
.L_48:
        /*0080*/ 	.word	0x000004d0


	//   ....[1]....
        /*0084*/ 	.word	0x000004e0


	//   ....[2]....
        /*0088*/ 	.word	0x00000a00


	//   ....[3]....
        /*008c*/ 	.word	0x00000a90


	//----- nvinfo : EIATTR_VRC_CTA_INIT_COUNT
	.align		4
.L_49:
        /*0090*/ 	.byte	0x02, 0x4a
	.zero		1
	.zero		1


	//----- nvinfo : EIATTR_EXIT_INSTR_OFFSETS
	.align		4
        /*0094*/ 	.byte	0x04, 0x1c
        /*0096*/ 	.short	(.L_51 - .L_50)


	//   ....[0]....
.L_50:
        /*0098*/ 	.word	0x00000850


	//   ....[1]....
        /*009c*/ 	.word	0x000009a0


	//----- nvinfo : EIATTR_CRS_STACK_SIZE
	.align		4
.L_51:
        /*00a0*/ 	.byte	0x04, 0x1e
        /*00a2*/ 	.short	(.L_53 - .L_52)
.L_52:
        /*00a4*/ 	.word	0x00000000


	//----- nvinfo : EIATTR_CBANK_PARAM_SIZE
	.align		4
.L_53:
        /*00a8*/ 	.byte	0x03, 0x19
        /*00aa*/ 	.short	0x0014


	//----- nvinfo : EIATTR_PARAM_CBANK
	.align		4
        /*00ac*/ 	.byte	0x04, 0x0a
        /*00ae*/ 	.short	(.L_55 - .L_54)
	.align		4
.L_54:
        /*00b0*/ 	.word	index@(.nv.constant0._Z15_softmax_kernelPfiii)
        /*00b4*/ 	.short	0x0380
        /*00b6*/ 	.short	0x0014


	//----- nvinfo : EIATTR_SW_WAR
	.align		4
.L_55:
        /*00b8*/ 	.byte	0x04, 0x36
        /*00ba*/ 	.short	(.L_57 - .L_56)
.L_56:
        /*00bc*/ 	.word	0x00000008
.L_57:


//--------------------- .nv.callgraph             --------------------------
	.section	.nv.callgraph,"",@"SHT_CUDA_CALLGRAPH"
	.align	4
	.sectionentsize	8
	.align		4
        /*0000*/ 	.word	0x00000000
	.align		4
        /*0004*/ 	.word	0xffffffff
	.align		4
        /*0008*/ 	.word	0x00000000
	.align		4
        /*000c*/ 	.word	0xfffffffe
	.align		4
        /*0010*/ 	.word	0x00000000
	.align		4
        /*0014*/ 	.word	0xfffffffd
	.align		4
        /*0018*/ 	.word	0x00000000
	.align		4
        /*001c*/ 	.word	0xfffffffc


//--------------------- .nv.constant4             --------------------------
	.section	.nv.constant4,"a",@progbits
	.align	8
	.align		8
.nv.constant4:
        /*0000*/ 	.dword	_ZN34_INTERNAL_51aaaccd_4_k_cu_93dd87b44cuda3std3__45__cpo5beginE
	.align		8
        /*0008*/ 	.dword	_ZN34_INTERNAL_51aaaccd_4_k_cu_93dd87b44cuda3std3__45__cpo3endE
	.align		8
        /*0010*/ 	.dword	_ZN34_INTERNAL_51aaaccd_4_k_cu_93dd87b44cuda3std3__45__cpo6cbeginE
	.align		8
        /*0018*/ 	.dword	_ZN34_INTERNAL_51aaaccd_4_k_cu_93dd87b44cuda3std3__45__cpo4cendE
	.align		8
        /*0020*/ 	.dword	_ZN34_INTERNAL_51aaaccd_4_k_cu_93dd87b44cuda3std3__45__cpo6rbeginE
	.align		8
        /*0028*/ 	.dword	_ZN34_INTERNAL_51aaaccd_4_k_cu_93dd87b44cuda3std3__45__cpo4rendE
	.align		8
        /*0030*/ 	.dword	_ZN34_INTERNAL_51aaaccd_4_k_cu_93dd87b44cuda3std3__45__cpo7crbeginE
	.align		8
        /*0038*/ 	.dword	_ZN34_INTERNAL_51aaaccd_4_k_cu_93dd87b44cuda3std3__45__cpo5crendE
	.align		8
        /*0040*/ 	.dword	_ZN34_INTERNAL_51aaaccd_4_k_cu_93dd87b44cuda3std3__436_GLOBAL__N__51aaaccd_4_k_cu_93dd87b46ignoreE
	.align		8
        /*0048*/ 	.dword	_ZN34_INTERNAL_51aaaccd_4_k_cu_93dd87b44cuda3std3__419piecewise_constructE
	.align		8
        /*0050*/ 	.dword	_ZN34_INTERNAL_51aaaccd_4_k_cu_93dd87b44cuda3std3__48in_placeE
	.align		8
        /*0058*/ 	.dword	_ZN34_INTERNAL_51aaaccd_4_k_cu_93dd87b44cuda3std3__420unreachable_sentinelE
	.align		8
        /*0060*/ 	.dword	_ZN34_INTERNAL_51aaaccd_4_k_cu_93dd87b44cuda3std6ranges3__45__cpo4swapE
	.align		8
        /*0068*/ 	.dword	_ZN34_INTERNAL_51aaaccd_4_k_cu_93dd87b44cuda3std6ranges3__45__cpo9iter_moveE
	.align		8
        /*0070*/ 	.dword	_ZN34_INTERNAL_51aaaccd_4_k_cu_93dd87b44cuda3std6ranges3__45__cpo5beginE
	.align		8
        /*0078*/ 	.dword	_ZN34_INTERNAL_51aaaccd_4_k_cu_93dd87b44cuda3std6ranges3__45__cpo3endE
	.align		8
        /*0080*/ 	.dword	_ZN34_INTERNAL_51aaaccd_4_k_cu_93dd87b44cuda3std6ranges3__45__cpo6cbeginE
	.align		8
        /*0088*/ 	.dword	_ZN34_INTERNAL_51aaaccd_4_k_cu_93dd87b44cuda3std6ranges3__45__cpo4cendE
	.align		8
        /*0090*/ 	.dword	_ZN34_INTERNAL_51aaaccd_4_k_cu_93dd87b44cuda3std6ranges3__45__cpo7advanceE
	.align		8
        /*0098*/ 	.dword	_ZN34_INTERNAL_51aaaccd_4_k_cu_93dd87b44cuda3std6ranges3__45__cpo9iter_swapE
	.align		8
        /*00a0*/ 	.dword	_ZN34_INTERNAL_51aaaccd_4_k_cu_93dd87b44cuda3std6ranges3__45__cpo4nextE
	.align		8
        /*00a8*/ 	.dword	_ZN34_INTERNAL_51aaaccd_4_k_cu_93dd87b44cuda3std6ranges3__45__cpo4prevE
	.align		8
        /*00b0*/ 	.dword	_ZN34_INTERNAL_51aaaccd_4_k_cu_93dd87b44cuda3std6ranges3__45__cpo4dataE
	.align		8
        /*00b8*/ 	.dword	_ZN34_INTERNAL_51aaaccd_4_k_cu_93dd87b44cuda3std6ranges3__45__cpo5cdataE
	.align		8
        /*00c0*/ 	.dword	_ZN34_INTERNAL_51aaaccd_4_k_cu_93dd87b44cuda3std6ranges3__45__cpo4sizeE
	.align		8
        /*00c8*/ 	.dword	_ZN34_INTERNAL_51aaaccd_4_k_cu_93dd87b44cuda3std6ranges3__45__cpo5ssizeE
	.align		8
        /*00d0*/ 	.dword	_ZN34_INTERNAL_51aaaccd_4_k_cu_93dd87b44cuda3std6ranges3__45__cpo8distanceE
	.align		8
        /*00d8*/ 	.dword	_ZN34_INTERNAL_51aaaccd_4_k_cu_93dd87b46thrust24THRUST_300001_SM_1000_NS6system6detail10sequential3seqE


//--------------------- .text._Z15_softmax_kernelPfiii --------------------------
	.section	.text._Z15_softmax_kernelPfiii,"ax",@progbits
	.align	128
        .global         _Z15_softmax_kernelPfiii
        .type           _Z15_softmax_kernelPfiii,@function
        .size           _Z15_softmax_kernelPfiii,(.L_x_12 - _Z15_softmax_kernelPfiii)
        .other          _Z15_softmax_kernelPfiii,@"STO_CUDA_ENTRY STV_DEFAULT"
_Z15_softmax_kernelPfiii:
.text._Z15_softmax_kernelPfiii:
[----:B------:R-:W-:Y:S08]  /*0000*/  LDC R1, c[0x0][0x37c] ;  /* 0x0000df00ff017b82 */ /* 0x000ff00000000800 */
[----:B------:R-:W0:Y:S01]  /*0010*/  LDC R0, c[0x0][0x390] ;  /* 0x0000e400ff007b82 */ /* 0x000e220000000800 */
[----:B------:R-:W1:Y:S01]  /*0020*/  S2R R2, SR_TID.Y ;  /* 0x0000000000027919 */ /* 0x000e620000002200 */
[----:B------:R-:W2:Y:S01]  /*0030*/  LDCU.64 UR8, c[0x0][0x358] ;  /* 0x00006b00ff0877ac */ /* 0x000ea20008000a00 */
[----:B------:R-:W-:Y:S01]  /*0040*/  BSSY.RECONVERGENT B0, `(.L_x_0) ;  /* 0x000003e000007945 */ /* 0x000fe20003800200 */
[----:B------:R-:W-:-:S04]  /*0050*/  IMAD.MOV.U32 R10, RZ, RZ, RZ ;  /* 0x000000ffff0a7224 */ /* 0x000fc800078e00ff */
[----:B------:R-:W3:Y:S08]  /*0060*/  LDC R6, c[0x0][0x360] ;  /* 0x0000d800ff067b82 */ /* 0x000ef00000000800 */
[----:B------:R-:W1:Y:S01]  /*0070*/  S2UR UR4, SR_CTAID.Y ;  /* 0x00000000000479c3 */ /* 0x000e620000002600 */
[----:B0-----:R-:W-:-:S07]  /*0080*/  IABS R9, R0 ;  /* 0x0000000000097213 */ /* 0x001fce0000000000 */
[----:B------:R-:W1:Y:S01]  /*0090*/  LDC R3, c[0x0][0x364] ;  /* 0x0000d900ff037b82 */ /* 0x000e620000000800 */
[----:B------:R-:W0:Y:S08]  /*00a0*/  I2F.RP R7, R9 ;  /* 0x0000000900077306 */ /* 0x000e300000209400 */
[----:B0-----:R-:W0:Y:S01]  /*00b0*/  MUFU.RCP R7, R7 ;  /* 0x0000000700077308 */ /* 0x001e220000001000 */
[----:B-1----:R-:W-:Y:S01]  /*00c0*/  IMAD R3, R3, UR4, R2 ;  /* 0x0000000403037c24 */ /* 0x002fe2000f8e0202 */
[----:B------:R-:W3:Y:S04]  /*00d0*/  S2UR UR4, SR_CTAID.X ;  /* 0x00000000000479c3 */ /* 0x000ee80000002500 */
[----:B------:R-:W-:Y:S01]  /*00e0*/  ISETP.GE.AND P1, PT, R3, RZ, PT ;  /* 0x000000ff0300720c */ /* 0x000fe20003f26270 */
[----:B0-----:R-:W-:-:S02]  /*00f0*/  VIADD R4, R7, 0xffffffe ;  /* 0x0ffffffe07047836 */ /* 0x001fc40000000000 */
[----:B------:R-:W3:Y:S02]  /*0100*/  S2R R7, SR_TID.X ;  /* 0x0000000000077919 */ /* 0x000ee40000002100 */
[----:B------:R0:W1:Y:S02]  /*0110*/  F2I.FTZ.U32.TRUNC.NTZ R5, R4 ;  /* 0x0000000400057305 */ /* 0x000064000021f000 */
[----:B0-----:R-:W-:Y:S02]  /*0120*/  HFMA2 R4, -RZ, RZ, 0, 0 ;  /* 0x00000000ff047431 */ /* 0x001fe400000001ff */
[----:B-1----:R-:W-:-:S04]  /*0130*/  IMAD.MOV R8, RZ, RZ, -R5 ;  /* 0x000000ffff087224 */ /* 0x002fc800078e0a05 */
[----:B------:R-:W-:Y:S01]  /*0140*/  IMAD R11, R8, R9, RZ ;  /* 0x00000009080b7224 */ /* 0x000fe200078e02ff */
[----:B------:R-:W-:-:S03]  /*0150*/  IABS R8, R3 ;  /* 0x0000000300087213 */ /* 0x000fc60000000000 */
[----:B------:R-:W-:-:S06]  /*0160*/  IMAD.HI.U32 R5, R5, R11, R4 ;  /* 0x0000000b05057227 */ /* 0x000fcc00078e0004 */
[----:B------:R-:W-:-:S04]  /*0170*/  IMAD.HI.U32 R5, R5, R8, RZ ;  /* 0x0000000805057227 */ /* 0x000fc800078e00ff */
[----:B------:R-:W-:Y:S02]  /*0180*/  IMAD.MOV R5, RZ, RZ, -R5 ;  /* 0x000000ffff057224 */ /* 0x000fe400078e0a05 */
[----:B---3--:R-:W-:Y:S02]  /*0190*/  IMAD R11, R6, UR4, R7 ;  /* 0x00000004060b7c24 */ /* 0x008fe4000f8e0207 */
[C---:B------:R-:W-:Y:S02]  /*01a0*/  IMAD R4, R9.reuse, R5, R8 ;  /* 0x0000000509047224 */ /* 0x040fe400078e0208 */
[----:B------:R-:W0:Y:S03]  /*01b0*/  LDC R8, c[0x0][0x38c] ;  /* 0x0000e300ff087b82 */ /* 0x000e260000000800 */
[----:B------:R-:W-:-:S13]  /*01c0*/  ISETP.GT.U32.AND P0, PT, R9, R4, PT ;  /* 0x000000040900720c */ /* 0x000fda0003f04070 */
[----:B------:R-:W-:-:S05]  /*01d0*/  @!P0 IMAD.IADD R4, R4, 0x1, -R9 ;  /* 0x0000000104048824 */ /* 0x000fca00078e0a09 */
[----:B------:R-:W-:-:S13]  /*01e0*/  ISETP.GT.U32.AND P0, PT, R9, R4, PT ;  /* 0x000000040900720c */ /* 0x000fda0003f04070 */
[----:B------:R-:W-:Y:S02]  /*01f0*/  @!P0 IADD3 R4, PT, PT, R4, -R9, RZ ;  /* 0x8000000904048210 */ /* 0x000fe40007ffe0ff */
[----:B------:R-:W-:-:S03]  /*0200*/  ISETP.NE.AND P0, PT, R0, RZ, PT ;  /* 0x000000ff0000720c */ /* 0x000fc60003f05270 */
[----:B------:R-:W-:-:S10]  /*0210*/  @!P1 IMAD.MOV R4, RZ, RZ, -R4 ;  /* 0x000000ffff049224 */ /* 0x000fd400078e0a04 */
[----:B------:R-:W-:Y:S02]  /*0220*/  @!P0 LOP3.LUT R4, RZ, R0, RZ, 0x33, !PT ;  /* 0x00000000ff048212 */ /* 0x000fe400078e33ff */
[----:B0-----:R-:W-:-:S03]  /*0230*/  ISETP.GE.AND P0, PT, R7, R8, PT ;  /* 0x000000080700720c */ /* 0x001fc60003f06270 */
[----:B------:R-:W-:-:S04]  /*0240*/  IMAD.IADD R9, R3, 0x1, -R4 ;  /* 0x0000000103097824 */ /* 0x000fc800078e0a04 */
[----:B------:R-:W-:Y:S01]  /*0250*/  IMAD R9, R9, R8, R4 ;  /* 0x0000000809097224 */ /* 0x000fe200078e0204 */
[----:B------:R-:W-:-:S05]  /*0260*/  MOV R4, 0xff7fffff ;  /* 0xff7fffff00047802 */ /* 0x000fca0000000f00 */
[----:B--2---:R-:W-:Y:S05]  /*0270*/  @P0 BRA `(.L_x_1) ;  /* 0x0000000000680947 */ /* 0x004fea0003800000 */
[----:B------:R-:W0:Y:S01]  /*0280*/  LDC.64 R4, c[0x0][0x380] ;  /* 0x0000e000ff047b82 */ /* 0x000e220000000a00 */
[----:B------:R-:W-:Y:S01]  /*0290*/  BSSY.RECONVERGENT B1, `(.L_x_2) ;  /* 0x0000017000017945 */ /* 0x000fe20003800200 */
[----:B------:R-:W-:Y:S01]  /*02a0*/  IMAD.MOV.U32 R10, RZ, RZ, RZ ;  /* 0x000000ffff0a7224 */ /* 0x000fe200078e00ff */
[----:B------:R-:W-:Y:S01]  /*02b0*/  MOV R14, 0xff7fffff ;  /* 0xff7fffff000e7802 */ /* 0x000fe20000000f00 */
[----:B------:R-:W-:-:S07]  /*02c0*/  IMAD.MOV.U32 R15, RZ, RZ, R7 ;  /* 0x000000ffff0f7224 */ /* 0x000fce00078e0007 */
.L_x_3:
[----:B------:R-:W-:-:S04]  /*02d0*/  IMAD R13, R15, R0, R9 ;  /* 0x000000000f0d7224 */ /* 0x000fc800078e0209 */
[----:B0-----:R-:W-:-:S06]  /*02e0*/  IMAD.WIDE R12, R13, 0x4, R4 ;  /* 0x000000040d0c7825 */ /* 0x001fcc00078e0204 */
[----:B------:R-:W2:Y:S01]  /*02f0*/  LDG.E R13, desc[UR8][R12.64] ;  /* 0x000000080c0d7981 */ /* 0x000ea2000c1e1900 */
[----:B------:R-:W-:-:S05]  /*0300*/  IMAD.IADD R15, R6, 0x1, R15 ;  /* 0x00000001060f7824 */ /* 0x000fca00078e020f */
[----:B------:R-:W-:Y:S02]  /*0310*/  ISETP.GE.AND P2, PT, R15, R8, PT ;  /* 0x000000080f00720c */ /* 0x000fe40003f46270 */
[----:B--2---:R-:W-:-:S04]  /*0320*/  FSETP.GT.AND P0, PT, R14, R13, PT ;  /* 0x0000000d0e00720b */ /* 0x004fc80003f04000 */
[----:B------:R-:W-:Y:S02]  /*0330*/  FSEL R16, R14, R13, P0 ;  /* 0x0000000d0e107208 */ /* 0x000fe40000000000 */
[----:B------:R-:W-:Y:S02]  /*0340*/  FSEL R17, R13, R14, P0 ;  /* 0x0000000e0d117208 */ /* 0x000fe40000000000 */
[C---:B------:R-:W-:Y:S02]  /*0350*/  FSEL R13, R10.reuse, 1, !P0 ;  /* 0x3f8000000a0d7808 */ /* 0x040fe40004000000 */
[----:B------:R-:W-:Y:S01]  /*0360*/  FSEL R10, R10, 1, P0 ;  /* 0x3f8000000a0a7808 */ /* 0x000fe20000000000 */
[----:B------:R-:W-:Y:S01]  /*0370*/  FADD R17, -R16, R17 ;  /* 0x0000001110117221 */ /* 0x000fe20000000100 */
[----:B------:R-:W-:-:S03]  /*0380*/  MOV R14, R16 ;  /* 0x00000010000e7202 */ /* 0x000fc60000000f00 */
[----:B------:R-:W-:-:S05]  /*0390*/  FMUL R17, R17, 1.4426950216293334961 ;  /* 0x3fb8aa3b11117820 */ /* 0x000fca0000400000 */
[----:B------:R-:W-:-:S13]  /*03a0*/  FSETP.GEU.AND P1, PT, R17, -126, PT ;  /* 0xc2fc00001100780b */ /* 0x000fda0003f2e000 */
[----:B------:R-:W-:-:S04]  /*03b0*/  @!P1 FMUL R17, R17, 0.5 ;  /* 0x3f00000011119820 */ /* 0x000fc80000400000 */
[----:B------:R-:W0:Y:S02]  /*03c0*/  MUFU.EX2 R18, R17 ;  /* 0x0000001100127308 */ /* 0x000e240000000800 */
[----:B0-----:R-:W-:-:S04]  /*03d0*/  @!P1 FMUL R18, R18, R18 ;  /* 0x0000001212129220 */ /* 0x001fc80000400000 */
[----:B------:R-:W-:Y:S01]  /*03e0*/  FFMA R10, R13, R18, R10 ;  /* 0x000000120d0a7223 */ /* 0x000fe2000000000a */
[----:B------:R-:W-:Y:S06]  /*03f0*/  @!P2 BRA `(.L_x_3) ;  /* 0xfffffffc00b4a947 */ /* 0x000fec000383ffff */
[----:B------:R-:W-:Y:S05]  /*0400*/  BSYNC.RECONVERGENT B1 ;  /* 0x0000000000017941 */ /* 0x000fea0003800200 */
.L_x_2:
[----:B------:R-:W-:-:S07]  /*0410*/  IMAD.MOV.U32 R4, RZ, RZ, R16 ;  /* 0x000000ffff047224 */ /* 0x000fce00078e0010 */
.L_x_1:
[----:B------:R-:W-:Y:S05]  /*0420*/  BSYNC.RECONVERGENT B0 ;  /* 0x0000000000007941 */ /* 0x000fea0003800200 */
.L_x_0:
[----:B------:R-:W0:Y:S01]  /*0430*/  S2R R6, SR_LANEID ;  /* 0x0000000000067919 */ /* 0x000e220000000000 */
[----:B------:R-:W-:Y:S01]  /*0440*/  IMAD.MOV.U32 R12, RZ, RZ, 0x3 ;  /* 0x00000003ff0c7424 */ /* 0x000fe200078e00ff */
[----:B------:R-:W-:Y:S01]  /*0450*/  VOTEU.ANY UR5, UPT, PT ;  /* 0x0000000000057886 */ /* 0x000fe200038e0100 */
[----:B0-----:R-:W-:-:S04]  /*0460*/  LEA.HI R5, R6, R6, RZ, 0x1 ;  /* 0x0000000606057211 */ /* 0x001fc800078f08ff */
[----:B------:R-:W-:-:S04]  /*0470*/  LOP3.LUT R5, R5, 0xfffffffe, RZ, 0xc0, !PT ;  /* 0xfffffffe05057812 */ /* 0x000fc800078ec0ff */
[----:B------:R-:W-:-:S04]  /*0480*/  SHF.L.U32 R5, R12, R5, RZ ;  /* 0x000000050c057219 */ /* 0x000fc800000006ff */
[----:B------:R-:W0:Y:S08]  /*0490*/  MATCH.ANY R12, R5 ;  /* 0x00000000050c73a1 */ /* 0x000e3000000e8000 */
[----:B------:R-:W1:Y:S01]  /*04a0*/  REDUX.OR UR4, R5 ;  /* 0x00000000050473c4 */ /* 0x000e620000004000 */
[----:B0-----:R-:W-:-:S13]  /*04b0*/  LOP3.LUT P0, RZ, R5, UR5, R12, 0x40, !PT ;  /* 0x0000000505ff7c12 */ /* 0x001fda000f80400c */
[----:B-1----:R-:W-:Y:S05]  /*04c0*/  @!P0 BRA.DIV UR4, `(.L_x_4) ;  /* 0x0000000604388947 */ /* 0x002fea000b800000 */
[----:B------:R0:W1:Y:S04]  /*04d0*/  SHFL.DOWN PT, R17, R4, 0x1, 0x1e01 ;  /* 0x083e010004117f89 */ /* 0x00006800000e0000 */
[----:B------:R0:W2:Y:S02]  /*04e0*/  SHFL.DOWN PT, R15, R10, 0x1, 0x1e01 ;  /* 0x083e01000a0f7f89 */ /* 0x0000a400000e0000 */
.L_x_10:
[----:B------:R-:W-:Y:S01]  /*04f0*/  IABS R5, R8 ;  /* 0x0000000800057213 */ /* 0x000fe20000000000 */
[----:B------:R-:W3:Y:S01]  /*0500*/  LDC R21, c[0x0][0x388] ;  /* 0x0000e200ff157b82 */ /* 0x000ee20000000800 */
[----:B------:R-:W-:Y:S02]  /*0510*/  LOP3.LUT R6, R6, 0x80000001, RZ, 0xc0, !PT ;  /* 0x8000000106067812 */ /* 0x000fe400078ec0ff */
[----:B------:R-:W4:Y:S02]  /*0520*/  I2F.RP R14, R5 ;  /* 0x00000005000e7306 */ /* 0x000f240000209400 */
[----:B------:R-:W-:-:S06]  /*0530*/  ISETP.NE.AND P1, PT, R6, 0x1, PT ;  /* 0x000000010600780c */ /* 0x000fcc0003f25270 */
[----:B----4-:R-:W4:Y:S01]  /*0540*/  MUFU.RCP R14, R14 ;  /* 0x0000000e000e7308 */ /* 0x010f220000001000 */
[----:B---3--:R-:W-:Y:S02]  /*0550*/  LOP3.LUT R18, R21, R8, RZ, 0x3c, !PT ;  /* 0x0000000815127212 */ /* 0x008fe400078e3cff */
[----:B----4-:R-:W-:-:S05]  /*0560*/  IADD3 R12, PT, PT, R14, 0xffffffe, RZ ;  /* 0x0ffffffe0e0c7810 */ /* 0x010fca0007ffe0ff */
[----:B------:R3:W4:Y:S02]  /*0570*/  F2I.FTZ.U32.TRUNC.NTZ R13, R12 ;  /* 0x0000000c000d7305 */ /* 0x000724000021f000 */
[----:B---3--:R-:W-:Y:S02]  /*0580*/  IMAD.MOV.U32 R12, RZ, RZ, RZ ;  /* 0x000000ffff0c7224 */ /* 0x008fe400078e00ff */
[----:B----4-:R-:W-:-:S04]  /*0590*/  IMAD.MOV R16, RZ, RZ, -R13 ;  /* 0x000000ffff107224 */ /* 0x010fc800078e0a0d */
[----:B------:R-:W-:Y:S01]  /*05a0*/  IMAD R19, R16, R5, RZ ;  /* 0x0000000510137224 */ /* 0x000fe200078e02ff */
[----:B------:R-:W-:-:S03]  /*05b0*/  IABS R16, R21 ;  /* 0x0000001500107213 */ /* 0x000fc60000000000 */
[----:B------:R-:W-:-:S06]  /*05c0*/  IMAD.HI.U32 R13, R13, R19, R12 ;  /* 0x000000130d0d7227 */ /* 0x000fcc00078e000c */
[----:B------:R-:W-:-:S05]  /*05d0*/  IMAD.HI.U32 R14, R13, R16, RZ ;  /* 0x000000100d0e7227 */ /* 0x000fca00078e00ff */
[----:B------:R-:W-:-:S05]  /*05e0*/  IADD3 R13, PT, PT, -R14, RZ, RZ ;  /* 0x000000ff0e0d7210 */ /* 0x000fca0007ffe1ff */
[----:B------:R-:W-:-:S05]  /*05f0*/  IMAD R16, R5, R13, R16 ;  /* 0x0000000d05107224 */ /* 0x000fca00078e0210 */
[----:B------:R-:W-:-:S13]  /*0600*/  ISETP.GT.U32.AND P0, PT, R5, R16, PT ;  /* 0x000000100500720c */ /* 0x000fda0003f04070 */
[----:B------:R-:W-:Y:S01]  /*0610*/  @!P0 IMAD.IADD R16, R16, 0x1, -R5 ;  /* 0x0000000110108824 */ /* 0x000fe200078e0a05 */
[----:B------:R-:W-:Y:S06]  /*0620*/  @!P1 BRA `(.L_x_5) ;  /* 0x0000000000349947 */ /* 0x000fec0003800000 */
[----:B-1----:R-:W-:-:S04]  /*0630*/  FSETP.GT.AND P1, PT, R4, R17, PT ;  /* 0x000000110400720b */ /* 0x002fc80003f24000 */
[----:B------:R-:W-:Y:S02]  /*0640*/  FSEL R6, R4, R17, P1 ;  /* 0x0000001104067208 */ /* 0x000fe40000800000 */
[----:B------:R-:W-:Y:S02]  /*0650*/  FSEL R17, R17, R4, P1 ;  /* 0x0000000411117208 */ /* 0x000fe40000800000 */
[----:B--2---:R-:W-:Y:S01]  /*0660*/  FSEL R12, R10, R15, P1 ;  /* 0x0000000f0a0c7208 */ /* 0x004fe20000800000 */
[----:B0-----:R-:W-:Y:S01]  /*0670*/  IMAD.MOV.U32 R4, RZ, RZ, R6 ;  /* 0x000000ffff047224 */ /* 0x001fe200078e0006 */
[----:B------:R-:W-:Y:S01]  /*0680*/  FSEL R15, R15, R10, P1 ;  /* 0x0000000a0f0f7208 */ /* 0x000fe20000800000 */
[----:B------:R-:W-:-:S04]  /*0690*/  FADD R17, -R6, R17 ;  /* 0x0000001106117221 */ /* 0x000fc80000000100 */
[----:B------:R-:W-:-:S05]  /*06a0*/  FMUL R17, R17, 1.4426950216293334961 ;  /* 0x3fb8aa3b11117820 */ /* 0x000fca0000400000 */
[----:B------:R-:W-:-:S13]  /*06b0*/  FSETP.GEU.AND P2, PT, R17, -126, PT ;  /* 0xc2fc00001100780b */ /* 0x000fda0003f4e000 */
[----:B------:R-:W-:-:S04]  /*06c0*/  @!P2 FMUL R17, R17, 0.5 ;  /* 0x3f0000001111a820 */ /* 0x000fc80000400000 */
[----:B------:R-:W0:Y:S02]  /*06d0*/  MUFU.EX2 R13, R17 ;  /* 0x00000011000d7308 */ /* 0x000e240000000800 */
[----:B0-----:R-:W-:-:S04]  /*06e0*/  @!P2 FMUL R13, R13, R13 ;  /* 0x0000000d0d0da220 */ /* 0x001fc80000400000 */
[----:B------:R-:W-:-:S07]  /*06f0*/  FFMA R10, R15, R13, R12 ;  /* 0x0000000d0f0a7223 */ /* 0x000fce000000000c */
.L_x_5:
[----:B------:R-:W-:Y:S01]  /*0700*/  ISETP.GE.U32.AND P2, PT, R16, R5, PT ;  /* 0x000000051000720c */ /* 0x000fe20003f46070 */
[----:B------:R-:W-:Y:S05]  /*0710*/  WARPSYNC.ALL ;  /* 0x0000000000007948 */ /* 0x000fea0003800000 */
[----:B------:R-:W3:Y:S08]  /*0720*/  S2UR UR6, SR_CgaCtaId ;  /* 0x00000000000679c3 */ /* 0x000ef00000008800 */
[----:B------:R-:W-:Y:S01]  /*0730*/  BAR.SYNC.DEFER_BLOCKING 0x0 ;  /* 0x0000000000007b1d */ /* 0x000fe20000010000 */
[----:B------:R-:W-:-:S02]  /*0740*/  ISETP.GE.AND P1, PT, R18, RZ, PT ;  /* 0x000000ff1200720c */ /* 0x000fc40003f26270 */
[----:B------:R-:W-:Y:S02]  /*0750*/  @!P0 IADD3 R14, PT, PT, R14, 0x1, RZ ;  /* 0x000000010e0e8810 */ /* 0x000fe40007ffe0ff */
[----:B------:R-:W-:Y:S01]  /*0760*/  ISETP.NE.AND P0, PT, R8, RZ, PT ;  /* 0x000000ff0800720c */ /* 0x000fe20003f05270 */
[----:B------:R-:W-:Y:S02]  /*0770*/  UMOV UR4, 0x400 ;  /* 0x0000040000047882 */ /* 0x000fe40000000000 */
[----:B------:R-:W-:Y:S01]  /*0780*/  @P2 VIADD R14, R14, 0x1 ;  /* 0x000000010e0e2836 */ /* 0x000fe20000000000 */
[----:B------:R-:W-:-:S05]  /*0790*/  UIADD3 UR5, UPT, UPT, UR4, 0x20, URZ ;  /* 0x0000002004057890 */ /* 0x000fca000fffe0ff */
[----:B------:R-:W-:Y:S02]  /*07a0*/  @!P1 IADD3 R14, PT, PT, -R14, RZ, RZ ;  /* 0x000000ff0e0e9210 */ /* 0x000fe40007ffe1ff */
[----:B------:R-:W-:Y:S02]  /*07b0*/  ISETP.NE.AND P1, PT, R7, RZ, PT ;  /* 0x000000ff0700720c */ /* 0x000fe40003f25270 */
[----:B------:R-:W-:-:S04]  /*07c0*/  @!P0 LOP3.LUT R14, RZ, R8, RZ, 0x33, !PT ;  /* 0x00000008ff0e8212 */ /* 0x000fc800078e33ff */
[----:B------:R-:W-:Y:S01]  /*07d0*/  ISETP.GE.AND P0, PT, R3, R14, PT ;  /* 0x0000000e0300720c */ /* 0x000fe20003f06270 */
[----:B---3--:R-:W-:Y:S02]  /*07e0*/  ULEA UR4, UR6, UR4, 0x18 ;  /* 0x0000000406047291 */ /* 0x008fe4000f8ec0ff */
[----:B------:R-:W-:Y:S01]  /*07f0*/  ULEA UR5, UR6, UR5, 0x18 ;  /* 0x0000000506057291 */ /* 0x000fe2000f8ec0ff */
[----:B------:R-:W-:-:S03]  /*0800*/  ISETP.GE.OR P0, PT, R11, R8, P0 ;  /* 0x000000080b00720c */ /* 0x000fc60000706670 */
[C---:B------:R-:W-:Y:S02]  /*0810*/  LEA R5, R2.reuse, UR4, 0x2 ;  /* 0x0000000402057c11 */ /* 0x040fe4000f8e10ff */
[----:B------:R-:W-:-:S03]  /*0820*/  LEA R7, R2, UR5, 0x2 ;  /* 0x0000000502077c11 */ /* 0x000fc6000f8e10ff */
[----:B------:R3:W-:Y:S04]  /*0830*/  @!P1 STS [R5], R10 ;  /* 0x0000000a05009388 */ /* 0x0007e80000000800 */
[----:B------:R3:W-:Y:S01]  /*0840*/  @!P1 STS [R7], R4 ;  /* 0x0000000407009388 */ /* 0x0007e20000000800 */
[----:B------:R-:W-:Y:S05]  /*0850*/  @P0 EXIT ;  /* 0x000000000000094d */ /* 0x000fea0003800000 */
[----:B------:R-:W4:Y:S01]  /*0860*/  LDC.64 R2, c[0x0][0x380] ;  /* 0x0000e000ff027b82 */ /* 0x000f220000000a00 */
[----:B------:R-:W-:Y:S01]  /*0870*/  IMAD R9, R11, R0, R9 ;  /* 0x000000000b097224 */ /* 0x000fe200078e0209 */
[----:B---3--:R-:W-:Y:S04]  /*0880*/  LDS R7, [R7] ;  /* 0x0000000007077984 */ /* 0x008fe80000000800 */
[----:B------:R-:W3:Y:S01]  /*0890*/  LDS R0, [R5] ;  /* 0x0000000005007984 */ /* 0x000ee20000000800 */
[----:B----4-:R-:W-:-:S05]  /*08a0*/  IMAD.WIDE R2, R9, 0x4, R2 ;  /* 0x0000000409027825 */ /* 0x010fca00078e0202 */
[----:B0-----:R-:W4:Y:S01]  /*08b0*/  LDG.E R4, desc[UR8][R2.64] ;  /* 0x0000000802047981 */ /* 0x001f22000c1e1900 */
[----:B------:R-:W-:Y:S01]  /*08c0*/  IMAD.MOV.U32 R8, RZ, RZ, 0x4b800000 ;  /* 0x4b800000ff087424 */ /* 0x000fe200078e00ff */
[----:B---3--:R-:W-:-:S13]  /*08d0*/  FSETP.GEU.AND P0, PT, |R0|, 1.175494350822287508e-38, PT ;  /* 0x008000000000780b */ /* 0x008fda0003f0e200 */
[----:B------:R-:W-:-:S06]  /*08e0*/  @!P0 FMUL R0, R0, 16777216 ;  /* 0x4b80000000008820 */ /* 0x000fcc0000400000 */
[----:B------:R-:W0:Y:S01]  /*08f0*/  MUFU.RCP R0, R0 ;  /* 0x0000000000007308 */ /* 0x000e220000001000 */
[----:B----4-:R-:W-:Y:S01]  /*0900*/  FADD R4, R4, -R7 ;  /* 0x8000000704047221 */ /* 0x010fe20000000000 */
[----:B------:R-:W-:-:S03]  /*0910*/  FSEL R7, R8, 1, !P0 ;  /* 0x3f80000008077808 */ /* 0x000fc60004000000 */
[----:B------:R-:W-:Y:S02]  /*0920*/  FMUL R4, R4, 1.4426950216293334961 ;  /* 0x3fb8aa3b04047820 */ /* 0x000fe40000400000 */
[----:B0-----:R-:W-:-:S03]  /*0930*/  FMUL R7, R0, R7 ;  /* 0x0000000700077220 */ /* 0x001fc60000400000 */
[----:B------:R-:W-:-:S13]  /*0940*/  FSETP.GEU.AND P1, PT, R4, -126, PT ;  /* 0xc2fc00000400780b */ /* 0x000fda0003f2e000 */
[----:B------:R-:W-:-:S04]  /*0950*/  @!P1 FMUL R4, R4, 0.5 ;  /* 0x3f00000004049820 */ /* 0x000fc80000400000 */
[----:B------:R-:W0:Y:S02]  /*0960*/  MUFU.EX2 R6, R4 ;  /* 0x0000000400067308 */ /* 0x000e240000000800 */
[----:B0-----:R-:W-:-:S04]  /*0970*/  @!P1 FMUL R6, R6, R6 ;  /* 0x0000000606069220 */ /* 0x001fc80000400000 */
[----:B------:R-:W-:-:S05]  /*0980*/  FMUL R7, R7, R6 ;  /* 0x0000000607077220 */ /* 0x000fca0000400000 */
[----:B------:R-:W-:Y:S01]  /*0990*/  STG.E desc[UR8][R2.64], R7 ;  /* 0x0000000702007986 */ /* 0x000fe2000c101908 */
[----:B------:R-:W-:Y:S05]  /*09a0*/  EXIT ;  /* 0x000000000000794d */ /* 0x000fea0003800000 */
.L_x_4:
[----:B------:R-:W-:Y:S01]  /*09b0*/  HFMA2 R14, -RZ, RZ, 0, 0.005863189697265625 ;  /* 0x00001e01ff0e7431 */ /* 0x000fe200000001ff */
[----:B------:R-:W-:Y:S01]  /*09c0*/  BSSY B0, `(.L_x_6) ;  /* 0x0000006000007945 */ /* 0x000fe20003800000 */
[----:B------:R-:W-:Y:S01]  /*09d0*/  MOV R12, R4 ;  /* 0x00000004000c7202 */ /* 0x000fe20000000f00 */
[----:B------:R-:W-:-:S07]  /*09e0*/  IMAD.MOV.U32 R15, RZ, RZ, 0x1 ;  /* 0x00000001ff0f7424 */ /* 0x000fce00078e00ff */
[----:B------:R-:W-:Y:S05]  /*09f0*/  WARPSYNC.COLLECTIVE R5, `(.L_x_7) ;  /* 0x0000000005087348 */ /* 0x000fea0003c00000 */
[----:B------:R0:W1:Y:S02]  /*0a00*/  SHFL.DOWN P0, R15, R12, R15, R14 ;  /* 0x0800000f0c0f7389 */ /* 0x000064000000000e */
[----:B01----:R-:W-:Y:S05]  /*0a10*/  ENDCOLLECTIVE ;  /* 0x000000000000791b */ /* 0x003fea0003800000 */
.L_x_7:
[----:B------:R-:W-:Y:S05]  /*0a20*/  BSYNC B0 ;  /* 0x0000000000007941 */ /* 0x000fea0003800000 */
.L_x_6:
[----:B------:R-:W-:Y:S01]  /*0a30*/  HFMA2 R14, -RZ, RZ, 0, 0.005863189697265625 ;  /* 0x00001e01ff0e7431 */ /* 0x000fe200000001ff */
[----:B------:R-:W-:Y:S01]  /*0a40*/  BSSY B0, `(.L_x_8) ;  /* 0x0000007000007945 */ /* 0x000fe20003800000 */
[----:B------:R-:W-:Y:S01]  /*0a50*/  IMAD.MOV.U32 R17, RZ, RZ, R15 ;  /* 0x000000ffff117224 */ /* 0x000fe200078e000f */
[----:B------:R-:W-:Y:S01]  /*0a60*/  MOV R12, R10 ;  /* 0x0000000a000c7202 */ /* 0x000fe20000000f00 */
[----:B------:R-:W-:-:S07]  /*0a70*/  IMAD.MOV.U32 R15, RZ, RZ, 0x1 ;  /* 0x00000001ff0f7424 */ /* 0x000fce00078e00ff */
[----:B------:R-:W-:Y:S05]  /*0a80*/  WARPSYNC.COLLECTIVE R5, `(.L_x_9) ;  /* 0x0000000005087348 */ /* 0x000fea0003c00000 */
[----:B------:R0:W1:Y:S02]  /*0a90*/  SHFL.DOWN P0, R15, R12, R15, R14 ;  /* 0x0800000f0c0f7389 */ /* 0x000064000000000e */
[----:B01----:R-:W-:Y:S05]  /*0aa0*/  ENDCOLLECTIVE ;  /* 0x000000000000791b */ /* 0x003fea0003800000 */
.L_x_9:
[----:B------:R-:W-:Y:S05]  /*0ab0*/  BSYNC B0 ;  /* 0x0000000000007941 */ /* 0x000fea0003800000 */
.L_x_8:
[----:B------:R-:W-:Y:S05]  /*0ac0*/  BRA `(.L_x_10) ;  /* 0xfffffff800887947 */ /* 0x000fea000383ffff */
.L_x_11:
[----:B------:R-:W-:-:S00]  /*0ad0*/  BRA `(.L_x_11) ;  /* 0xfffffffc00fc7947 */ /* 0x000fc0000383ffff */
[----:B------:R-:W-:-:S00]  /*0ae0*/  NOP ;  /* 0x0000000000007918 */ /* 0x000fc00000000000 */
        /* <DEDUP_REMOVED lines=9> */
.L_x_12:


//--------------------- .nv.shared._Z15_softmax_kernelPfiii --------------------------
	.section	.nv.shared._Z15_softmax_kernelPfiii,"aw",@nobits
	.sectionflags	@""
	.align	4
.nv.shared._Z15_softmax_kernelPfiii:
	.zero		1088


//--------------------- .nv.shared.reserved.0     --------------------------
	.section	.nv.shared.reserved.0,"aw",@nobits
	.weak		__nv_reservedSMEM_offset_0_alias
	.size		__nv_reservedSMEM_offset_0_alias, 0, 64
	.other		__nv_reservedSMEM_offset_0_alias,@"STO_CUDA_RESERVED_SHARED STV_DEFAULT"
__nv_reservedSMEM_offset_0_alias:
	.zero		0
	.zero		64


//--------------------- .nv.global                --------------------------
	.section	.nv.global,"aw",@nobits
.nv.global:
	.type		_ZN34_INTERNAL_51aaaccd_4_k_cu_93dd87b44cuda3std3__48in_placeE,@object
	.size		_ZN34_INTERNAL_51aaaccd_4_k_cu_93dd87b44cuda3std3__48in_placeE,(_ZN34_INTERNAL_51aaaccd_4_k_cu_93dd87b44cuda3std6ranges3__45__cpo8distanceE - _ZN34_INTERNAL_51aaaccd_4_k_cu_93dd87b44cuda3std3__48in_placeE)
_ZN34_INTERNAL_51aaaccd_4_k_cu_93dd87b44cuda3std3__48in_placeE:
	.zero		1
	.type		_ZN34_INTERNAL_51aaaccd_4_k_cu_93dd87b44cuda3std6ranges3__45__cpo8distanceE,@object
	.size		_ZN34_INTERNAL_51aaaccd_4_k_cu_93dd87b44cuda3std6ranges3__45__cpo8distanceE,(_ZN34_INTERNAL_51aaaccd_4_k_cu_93dd87b44cuda3std3__45__cpo6cbeginE - _ZN34_INTERNAL_51aaaccd_4_k_cu_93dd87b44cuda3std6ranges3__45__cpo8distanceE)
_ZN34_INTERNAL_51aaaccd_4_k_cu_93dd87b44cuda3std6ranges3__45__cpo8distanceE:
	.zero		1
	.type		_ZN34_INTERNAL_51aaaccd_4_k_cu_93dd87b44cuda3std3__45__cpo6cbeginE,@object
	.size		_ZN34_INTERNAL_51aaaccd_4_k_cu_93dd87b44cuda3std3__45__cpo6cbeginE,(_ZN34_INTERNAL_51aaaccd_4_k_cu_93dd87b44cuda3std6ranges3__45__cpo7advanceE - _ZN34_INTERNAL_51aaaccd_4_k_cu_93dd87b44cuda3std3__45__cpo6cbeginE)
_ZN34_INTERNAL_51aaaccd_4_k_cu_93dd87b44cuda3std3__45__cpo6cbeginE:
	.zero		1
	.type		_ZN34_INTERNAL_51aaaccd_4_k_cu_93dd87b44cuda3std6ranges3__45__cpo7advanceE,@object
	.size		_ZN34_INTERNAL_51aaaccd_4_k_cu_93dd87b44cuda3std6ranges3__45__cpo7advanceE,(_ZN34_INTERNAL_51aaaccd_4_k_cu_93dd87b44cuda3std3__45__cpo7crbeginE - _ZN34_INTERNAL_51aaaccd_4_k_cu_93dd87b44cuda3std6ranges3__45__cpo7advanceE)
_ZN34_INTERNAL_51aaaccd_4_k_cu_93dd87b44cuda3std6ranges3__45__cpo7advanceE:
	.zero		1
	.type		_ZN34_INTERNAL_51aaaccd_4_k_cu_93dd87b44cuda3std3__45__cpo7crbeginE,@object
	.size		_ZN34_INTERNAL_51aaaccd_4_k_cu_93dd87b44cuda3std3__45__cpo7crbeginE,(_ZN34_INTERNAL_51aaaccd_4_k_cu_93dd87b44cuda3std6ranges3__45__cpo4dataE - _ZN34_INTERNAL_51aaaccd_4_k_cu_93dd87b44cuda3std3__45__cpo7crbeginE)
_ZN34_INTERNAL_51aaaccd_4_k_cu_93dd87b44cuda3std3__45__cpo7crbeginE:
	.zero		1
	.type		_ZN34_INTERNAL_51aaaccd_4_k_cu_93dd87b44cuda3std6ranges3__45__cpo4dataE,@object
	.size		_ZN34_INTERNAL_51aaaccd_4_k_cu_93dd87b44cuda3std6ranges3__45__cpo4dataE,(_ZN34_INTERNAL_51aaaccd_4_k_cu_93dd87b44cuda3std6ranges3__45__cpo5beginE - _ZN34_INTERNAL_51aaaccd_4_k_cu_93dd87b44cuda3std6ranges3__45__cpo4dataE)
_ZN34_INTERNAL_51aaaccd_4_k_cu_93dd87b44cuda3std6ranges3__45__cpo4dataE:
	.zero		1
	.type		_ZN34_INTERNAL_51aaaccd_4_k_cu_93dd87b44cuda3std6ranges3__45__cpo5beginE,@object
	.size		_ZN34_INTERNAL_51aaaccd_4_k_cu_93dd87b44cuda3std6ranges3__45__cpo5beginE,(_ZN34_INTERNAL_51aaaccd_4_k_cu_93dd87b44cuda3std3__436_GLOBAL__N__51aaaccd_4_k_cu_93dd87b46ignoreE - _ZN34_INTERNAL_51aaaccd_4_k_cu_93dd87b44cuda3std6ranges3__45__cpo5beginE)
_ZN34_INTERNAL_51aaaccd_4_k_cu_93dd87b44cuda3std6ranges3__45__cpo5beginE:
	.zero		1
	.type		_ZN34_INTERNAL_51aaaccd_4_k_cu_93dd87b44cuda3std3__436_GLOBAL__N__51aaaccd_4_k_cu_93dd87b46ignoreE,@object
	.size		_ZN34_INTERNAL_51aaaccd_4_k_cu_93dd87b44cuda3std3__436_GLOBAL__N__51aaaccd_4_k_cu_93dd87b46ignoreE,(_ZN34_INTERNAL_51aaaccd_4_k_cu_93dd87b44cuda3std6ranges3__45__cpo4sizeE - _ZN34_INTERNAL_51aaaccd_4_k_cu_93dd87b44cuda3std3__436_GLOBAL__N__51aaaccd_4_k_cu_93dd87b46ignoreE)
_ZN34_INTERNAL_51aaaccd_4_k_cu_93dd87b44cuda3std3__436_GLOBAL__N__51aaaccd_4_k_cu_93dd87b46ignoreE:
	.zero		1
	.type		_ZN34_INTERNAL_51aaaccd_4_k_cu_93dd87b44cuda3std6ranges3__45__cpo4sizeE,@object
	.size		_ZN34_INTERNAL_51aaaccd_4_k_cu_93dd87b44cuda3std6ranges3__45__cpo4sizeE,(_ZN34_INTERNAL_51aaaccd_4_k_cu_93dd87b44cuda3std3__45__cpo5beginE - _ZN34_INTERNAL_51aaaccd_4_k_cu_93dd87b44cuda3std6ranges3__45__cpo4sizeE)
_ZN34_INTERNAL_51aaaccd_4_k_cu_93dd87b44cuda3std6ranges3__45__cpo4sizeE:
	.zero		1
	.type		_ZN34_INTERNAL_51aaaccd_4_k_cu_93dd87b44cuda3std3__45__cpo5beginE,@object
	.size		_ZN34_INTERNAL_51aaaccd_4_k_cu_93dd87b44cuda3std3__45__cpo5beginE,(_ZN34_INTERNAL_51aaaccd_4_k_cu_93dd87b44cuda3std6ranges3__45__cpo6cbeginE - _ZN34_INTERNAL_51aaaccd_4_k_cu_93dd87b44cuda3std3__45__cpo5beginE)
_ZN34_INTERNAL_51aaaccd_4_k_cu_93dd87b44cuda3std3__45__cpo5beginE:
	.zero		1
	.type		_ZN34_INTERNAL_51aaaccd_4_k_cu_93dd87b44cuda3std6ranges3__45__cpo6cbeginE,@object
	.size		_ZN34_INTERNAL_51aaaccd_4_k_cu_93dd87b44cuda3std6ranges3__45__cpo6cbeginE,(_ZN34_INTERNAL_51aaaccd_4_k_cu_93dd87b44cuda3std3__45__cpo6rbeginE - _ZN34_INTERNAL_51aaaccd_4_k_cu_93dd87b44cuda3std6ranges3__45__cpo6cbeginE)
_ZN34_INTERNAL_51aaaccd_4_k_cu_93dd87b44cuda3std6ranges3__45__cpo6cbeginE:
	.zero		1
	.type		_ZN34_INTERNAL_51aaaccd_4_k_cu_93dd87b44cuda3std3__45__cpo6rbeginE,@object
	.size		_ZN34_INTERNAL_51aaaccd_4_k_cu_93dd87b44cuda3std3__45__cpo6rbeginE,(_ZN34_INTERNAL_51aaaccd_4_k_cu_93dd87b44cuda3std6ranges3__45__cpo4nextE - _ZN34_INTERNAL_51aaaccd_4_k_cu_93dd87b44cuda3std3__45__cpo6rbeginE)
_ZN34_INTERNAL_51aaaccd_4_k_cu_93dd87b44cuda3std3__45__cpo6rbeginE:
	.zero		1
	.type		_ZN34_INTERNAL_51aaaccd_4_k_cu_93dd87b44cuda3std6ranges3__45__cpo4nextE,@object
	.size		_ZN34_INTERNAL_51aaaccd_4_k_cu_93dd87b44cuda3std6ranges3__45__cpo4nextE,(_ZN34_INTERNAL_51aaaccd_4_k_cu_93dd87b44cuda3std6ranges3__45__cpo4swapE - _ZN34_INTERNAL_51aaaccd_4_k_cu_93dd87b44cuda3std6ranges3__45__cpo4nextE)
_ZN34_INTERNAL_51aaaccd_4_k_cu_93dd87b44cuda3std6ranges3__45__cpo4nextE:
	.zero		1
	.type		_ZN34_INTERNAL_51aaaccd_4_k_cu_93dd87b44cuda3std6ranges3__45__cpo4swapE,@object
	.size		_ZN34_INTERNAL_51aaaccd_4_k_cu_93dd87b44cuda3std6ranges3__45__cpo4swapE,(_ZN34_INTERNAL_51aaaccd_4_k_cu_93dd87b44cuda3std3__420unreachable_sentinelE - _ZN34_INTERNAL_51aaaccd_4_k_cu_93dd87b44cuda3std6ranges3__45__cpo4swapE)
_ZN34_INTERNAL_51aaaccd_4_k_cu_93dd87b44cuda3std6ranges3__45__cpo4swapE:
	.zero		1
	.type		_ZN34_INTERNAL_51aaaccd_4_k_cu_93dd87b44cuda3std3__420unreachable_sentinelE,@object
	.size		_ZN34_INTERNAL_51aaaccd_4_k_cu_93dd87b44cuda3std3__420unreachable_sentinelE,(_ZN34_INTERNAL_51aaaccd_4_k_cu_93dd87b46thrust24THRUST_300001_SM_1000_NS6system6detail10sequential3seqE - _ZN34_INTERNAL_51aaaccd_4_k_cu_93dd87b44cuda3std3__420unreachable_sentinelE)
_ZN34_INTERNAL_51aaaccd_4_k_cu_93dd87b44cuda3std3__420unreachable_sentinelE:
	.zero		1
	.type		_ZN34_INTERNAL_51aaaccd_4_k_cu_93dd87b46thrust24THRUST_300001_SM_1000_NS6system6detail10sequential3seqE,@object
	.size		_ZN34_INTERNAL_51aaaccd_4_k_cu_93dd87b46thrust24THRUST_300001_SM_1000_NS6system6detail10sequential3seqE,(_ZN34_INTERNAL_51aaaccd_4_k_cu_93dd87b44cuda3std3__45__cpo4cendE - _ZN34_INTERNAL_51aaaccd_4_k_cu_93dd87b46thrust24THRUST_300001_SM_1000_NS6system6detail10sequential3seqE)
_ZN34_INTERNAL_51aaaccd_4_k_cu_93dd87b46thrust24THRUST_300001_SM_1000_NS6system6detail10sequential3seqE:
	.zero		1
	.type		_ZN34_INTERNAL_51aaaccd_4_k_cu_93dd87b44cuda3std3__45__cpo4cendE,@object
	.size		_ZN34_INTERNAL_51aaaccd_4_k_cu_93dd87b44cuda3std3__45__cpo4cendE,(_ZN34_INTERNAL_51aaaccd_4_k_cu_93dd87b44cuda3std6ranges3__45__cpo9iter_swapE - _ZN34_INTERNAL_51aaaccd_4_k_cu_93dd87b44cuda3std3__45__cpo4cendE)
_ZN34_INTERNAL_51aaaccd_4_k_cu_93dd87b44cuda3std3__45__cpo4cendE:
	.zero		1
	.type		_ZN34_INTERNAL_51aaaccd_4_k_cu_93dd87b44cuda3std6ranges3__45__cpo9iter_swapE,@object
	.size		_ZN34_INTERNAL_51aaaccd_4_k_cu_93dd87b44cuda3std6ranges3__45__cpo9iter_swapE,(_ZN34_INTERNAL_51aaaccd_4_k_cu_93dd87b44cuda3std3__45__cpo5crendE - _ZN34_INTERNAL_51aaaccd_4_k_cu_93dd87b44cuda3std6ranges3__45__cpo9iter_swapE)
_ZN34_INTERNAL_51aaaccd_4_k_cu_93dd87b44cuda3std6ranges3__45__cpo9iter_swapE:
	.zero		1
	.type		_ZN34_INTERNAL_51aaaccd_4_k_cu_93dd87b44cuda3std3__45__cpo5crendE,@object
	.size		_ZN34_INTERNAL_51aaaccd_4_k_cu_93dd87b44cuda3std3__45__cpo5crendE,(_ZN34_INTERNAL_51aaaccd_4_k_cu_93dd87b44cuda3std6ranges3__45__cpo5cdataE - _ZN34_INTERNAL_51aaaccd_4_k_cu_93dd87b44cuda3std3__45__cpo5crendE)
_ZN34_INTERNAL_51aaaccd_4_k_cu_93dd87b44cuda3std3__45__cpo5crendE:
	.zero		1
	.type		_ZN34_INTERNAL_51aaaccd_4_k_cu_93dd87b44cuda3std6ranges3__45__cpo5cdataE,@object
	.size		_ZN34_INTERNAL_51aaaccd_4_k_cu_93dd87b44cuda3std6ranges3__45__cpo5cdataE,(_ZN34_INTERNAL_51aaaccd_4_k_cu_93dd87b44cuda3std6ranges3__45__cpo3endE - _ZN34_INTERNAL_51aaaccd_4_k_cu_93dd87b44cuda3std6ranges3__45__cpo5cdataE)
_ZN34_INTERNAL_51aaaccd_4_k_cu_93dd87b44cuda3std6ranges3__45__cpo5cdataE:
	.zero		1
	.type		_ZN34_INTERNAL_51aaaccd_4_k_cu_93dd87b44cuda3std6ranges3__45__cpo3endE,@object
	.size		_ZN34_INTERNAL_51aaaccd_4_k_cu_93dd87b44cuda3std6ranges3__45__cpo3endE,(_ZN34_INTERNAL_51aaaccd_4_k_cu_93dd87b44cuda3std3__419piecewise_constructE - _ZN34_INTERNAL_51aaaccd_4_k_cu_93dd87b44cuda3std6ranges3__45__cpo3endE)
_ZN34_INTERNAL_51aaaccd_4_k_cu_93dd87b44cuda3std6ranges3__45__cpo3endE:
	.zero		1
	.type		_ZN34_INTERNAL_51aaaccd_4_k_cu_93dd87b44cuda3std3__419piecewise_constructE,@object
	.size		_ZN34_INTERNAL_51aaaccd_4_k_cu_93dd87b44cuda3std3__419piecewise_constructE,(_ZN34_INTERNAL_51aaaccd_4_k_cu_93dd87b44cuda3std6ranges3__45__cpo5ssizeE - _ZN34_INTERNAL_51aaaccd_4_k_cu_93dd87b44cuda3std3__419piecewise_constructE)
_ZN34_INTERNAL_51aaaccd_4_k_cu_93dd87b44cuda3std3__419piecewise_constructE:
	.zero		1
	.type		_ZN34_INTERNAL_51aaaccd_4_k_cu_93dd87b44cuda3std6ranges3__45__cpo5ssizeE,@object
	.size		_ZN34_INTERNAL_51aaaccd_4_k_cu_93dd87b44cuda3std6ranges3__45__cpo5ssizeE,(_ZN34_INTERNAL_51aaaccd_4_k_cu_93dd87b44cuda3std3__45__cpo3endE - _ZN34_INTERNAL_51aaaccd_4_k_cu_93dd87b44cuda3std6ranges3__45__cpo5ssizeE)
_ZN34_INTERNAL_51aaaccd_4_k_cu_93dd87b44cuda3std6ranges3__45__cpo5ssizeE:
	.zero		1
	.type		_ZN34_INTERNAL_51aaaccd_4_k_cu_93dd87b44cuda3std3__45__cpo3endE,@object
	.size		_ZN34_INTERNAL_51aaaccd_4_k_cu_93dd87b44cuda3std3__45__cpo3endE,(_ZN34_INTERNAL_51aaaccd_4_k_cu_93dd87b44cuda3std6ranges3__45__cpo4cendE - _ZN34_INTERNAL_51aaaccd_4_k_cu_93dd87b44cuda3std3__45__cpo3endE)
_ZN34_INTERNAL_51aaaccd_4_k_cu_93dd87b44cuda3std3__45__cpo3endE:
	.zero		1
	.type		_ZN34_INTERNAL_51aaaccd_4_k_cu_93dd87b44cuda3std6ranges3__45__cpo4cendE,@object
	.size		_ZN34_INTERNAL_51aaaccd_4_k_cu_93dd87b44cuda3std6ranges3__45__cpo4cendE,(_ZN34_INTERNAL_51aaaccd_4_k_cu_93dd87b44cuda3std3__45__cpo4rendE - _ZN34_INTERNAL_51aaaccd_4_k_cu_93dd87b44cuda3std6ranges3__45__cpo4cendE)
_ZN34_INTERNAL_51aaaccd_4_k_cu_93dd87b44cuda3std6ranges3__45__cpo4cendE:
	.zero		1
	.type		_ZN34_INTERNAL_51aaaccd_4_k_cu_93dd87b44cuda3std3__45__cpo4rendE,@object
	.size		_ZN34_INTERNAL_51aaaccd_4_k_cu_93dd87b44cuda3std3__45__cpo4rendE,(_ZN34_INTERNAL_51aaaccd_4_k_cu_93dd87b44cuda3std6ranges3__45__cpo4prevE - _ZN34_INTERNAL_51aaaccd_4_k_cu_93dd87b44cuda3std3__45__cpo4rendE)
_ZN34_INTERNAL_51aaaccd_4_k_cu_93dd87b44cuda3std3__45__cpo4rendE:
	.zero		1
	.type		_ZN34_INTERNAL_51aaaccd_4_k_cu_93dd87b44cuda3std6ranges3__45__cpo4prevE,@object
	.size		_ZN34_INTERNAL_51aaaccd_4_k_cu_93dd87b44cuda3std6ranges3__45__cpo4prevE,(_ZN34_INTERNAL_51aaaccd_4_k_cu_93dd87b44cuda3std6ranges3__45__cpo9iter_moveE - _ZN34_INTERNAL_51aaaccd_4_k_cu_93dd87b44cuda3std6ranges3__45__cpo4prevE)
_ZN34_INTERNAL_51aaaccd_4_k_cu_93dd87b44cuda3std6ranges3__45__cpo4prevE:
	.zero		1
	.type		_ZN34_INTERNAL_51aaaccd_4_k_cu_93dd87b44cuda3std6ranges3__45__cpo9iter_moveE,@object
	.size		_ZN34_INTERNAL_51aaaccd_4_k_cu_93dd87b44cuda3std6ranges3__45__cpo9iter_moveE,(.L_13 - _ZN34_INTERNAL_51aaaccd_4_k_cu_93dd87b44cuda3std6ranges3__45__cpo9iter_moveE)
_ZN34_INTERNAL_51aaaccd_4_k_cu_93dd87b44cuda3std6ranges3__45__cpo9iter_moveE:
	.zero		1
.L_13:


//--------------------- .nv.constant0._Z15_softmax_kernelPfiii --------------------------
	.section	.nv.constant0._Z15_softmax_kernelPfiii,"a",@progbits
	.sectionflags	@""
	.align	4
.nv.constant0._Z15_softmax_kernelPfiii:
	.zero		916


//--------------------- SYMBOLS --------------------------

	.type		.nv.reservedSmem.offset0,@object
	.size		.nv.reservedSmem.offset0,0x4
	.type		.nv.reservedSmem.cap,@object
	.size		.nv.reservedSmem.cap,0x4
